//
// Generated by NVIDIA NVVM Compiler
//
// Compiler Build ID: CL-36424714
// Cuda compilation tools, release 13.0, V13.0.88
// Based on NVVM 20.0.0
//

.version 9.0
.target sm_100
.address_size 64

	// .globl	_Z12mandelKernelffffPiiiffmi

.visible .entry _Z12mandelKernelffffPiiiffmi(
	.param .f32 _Z12mandelKernelffffPiiiffmi_param_0,
	.param .f32 _Z12mandelKernelffffPiiiffmi_param_1,
	.param .f32 _Z12mandelKernelffffPiiiffmi_param_2,
	.param .f32 _Z12mandelKernelffffPiiiffmi_param_3,
	.param .u64 .ptr .align 1 _Z12mandelKernelffffPiiiffmi_param_4,
	.param .u32 _Z12mandelKernelffffPiiiffmi_param_5,
	.param .u32 _Z12mandelKernelffffPiiiffmi_param_6,
	.param .f32 _Z12mandelKernelffffPiiiffmi_param_7,
	.param .f32 _Z12mandelKernelffffPiiiffmi_param_8,
	.param .u64 _Z12mandelKernelffffPiiiffmi_param_9,
	.param .u32 _Z12mandelKernelffffPiiiffmi_param_10
)
{
	.reg .pred 	%p<7>;
	.reg .b32 	%r<21>;
	.reg .b32 	%f<20>;
	.reg .b64 	%rd<8>;

	ld.param.f32 	%f9, [_Z12mandelKernelffffPiiiffmi_param_2];
	ld.param.f32 	%f10, [_Z12mandelKernelffffPiiiffmi_param_3];
	ld.param.u64 	%rd1, [_Z12mandelKernelffffPiiiffmi_param_4];
	ld.param.u32 	%r7, [_Z12mandelKernelffffPiiiffmi_param_5];
	ld.param.u32 	%r8, [_Z12mandelKernelffffPiiiffmi_param_6];
	ld.param.f32 	%f11, [_Z12mandelKernelffffPiiiffmi_param_7];
	ld.param.f32 	%f12, [_Z12mandelKernelffffPiiiffmi_param_8];
	ld.param.u64 	%rd2, [_Z12mandelKernelffffPiiiffmi_param_9];
	ld.param.u32 	%r6, [_Z12mandelKernelffffPiiiffmi_param_10];
	mov.u32 	%r10, %ctaid.x;
	mov.u32 	%r11, %ntid.x;
	mov.u32 	%r12, %tid.x;
	mad.lo.s32 	%r1, %r10, %r11, %r12;
	mov.u32 	%r13, %ctaid.y;
	mov.u32 	%r14, %ntid.y;
	mov.u32 	%r15, %tid.y;
	mad.lo.s32 	%r16, %r13, %r14, %r15;
	cvt.rn.f32.s32 	%f13, %r1;
	fma.rn.f32 	%f1, %f11, %f13, %f9;
	cvt.rn.f32.u32 	%f14, %r16;
	fma.rn.f32 	%f2, %f12, %f14, %f10;
	setp.ge.s32 	%p1, %r1, %r7;
	setp.ge.s32 	%p2, %r16, %r8;
	or.pred  	%p3, %p1, %p2;
	@%p3 bra 	$L__BB0_6;
	setp.lt.s32 	%p4, %r6, 1;
	mov.b32 	%r20, 0;
	@%p4 bra 	$L__BB0_5;
	mov.b32 	%r19, 0;
	mov.f32 	%f18, %f2;
	mov.f32 	%f19, %f1;
$L__BB0_3:
	mul.f32 	%f5, %f19, %f19;
	mul.f32 	%f6, %f18, %f18;
	add.f32 	%f15, %f5, %f6;
	setp.gt.f32 	%p5, %f15, 0f40800000;
	mov.u32 	%r20, %r19;
	@%p5 bra 	$L__BB0_5;
	sub.f32 	%f16, %f5, %f6;
	add.f32 	%f17, %f19, %f19;
	add.f32 	%f19, %f1, %f16;
	fma.rn.f32 	%f18, %f17, %f18, %f2;
	add.s32 	%r19, %r19, 1;
	setp.ne.s32 	%p6, %r19, %r6;
	mov.u32 	%r20, %r6;
	@%p6 bra 	$L__BB0_3;
$L__BB0_5:
	cvt.u64.u32 	%rd3, %r16;
	cvta.to.global.u64 	%rd4, %rd1;
	mad.lo.s64 	%rd5, %rd2, %rd3, %rd4;
	mul.wide.s32 	%rd6, %r1, 4;
	add.s64 	%rd7, %rd5, %rd6;
	st.global.u32 	[%rd7], %r20;
$L__BB0_6:
	ret;

}


// ===== COMPILED SASS (sm_100) =====

	.target	sm_100

	.elftype	@"ET_EXEC"


//--------------------- .note.nv.tkinfo           --------------------------
	.section	.note.nv.tkinfo,"",@"SHT_NOTE"
	.sectionflags	@"SHF_NOTE_NV_TKINFO"
	.tkinfo
        /*0018*/ 	.word	0x00000002
        /*0030*/ 	.string	""
        /*0030*/ 	.string	"ptxas"
        /*0030*/ 	.string	"Cuda compilation tools, release 13.0, V13.0.88"
        /*0030*/ 	.string	"Build cuda_13.0.r13.0/compiler.36424714_0"
        /*0030*/ 	.string	"-arch sm_100 -m 64 "



//--------------------- .note.nv.cuinfo           --------------------------
	.section	.note.nv.cuinfo,"",@"SHT_NOTE"
	.sectionflags	@"SHF_NOTE_NV_CUINFO"
        /*0018*/ 	.short	0x0002
        /*001a*/ 	.short	0x0064
        /*001c*/ 	.short	0x0082
	.zero		2


//--------------------- .nv.info                  --------------------------
	.section	.nv.info,"",@"SHT_CUDA_INFO"
	.align	4


	//----- nvinfo : EIATTR_REGCOUNT
	.align		4
        /*0000*/ 	.byte	0x04, 0x2f
        /*0002*/ 	.short	(.L_1 - .L_0)
	.align		4
.L_0:
        /*0004*/ 	.word	index@(_Z12mandelKernelffffPiiiffmi)
        /*0008*/ 	.word	0x00000012


	//----- nvinfo : EIATTR_FRAME_SIZE
	.align		4
.L_1:
        /*000c*/ 	.byte	0x04, 0x11
        /*000e*/ 	.short	(.L_3 - .L_2)
	.align		4
.L_2:
        /*0010*/ 	.word	index@(_Z12mandelKernelffffPiiiffmi)
        /*0014*/ 	.word	0x00000000


	//----- nvinfo : EIATTR_MIN_STACK_SIZE
	.align		4
.L_3:
        /*0018*/ 	.byte	0x04, 0x12
        /*001a*/ 	.short	(.L_5 - .L_4)
	.align		4
.L_4:
        /*001c*/ 	.word	index@(_Z12mandelKernelffffPiiiffmi)
        /*0020*/ 	.word	0x00000000
.L_5:


//--------------------- .nv.compat                --------------------------
	.section	.nv.compat,"",@"SHT_CUDA_COMPAT_INFO"
	.align	4
        /*0000*/ 	.byte	0x02, 0x09, 0x00, 0x00, 0x02, 0x02, 0x01, 0x00, 0x02, 0x05, 0x05, 0x00, 0x03, 0x07, 0x01, 0x01
        /*0010*/ 	.byte	0x02, 0x03, 0x00, 0x00, 0x02, 0x06, 0x01, 0x00, 0x04, 0x0b, 0x08, 0x00, 0x01, 0x00, 0x00, 0x00
        /*0020*/ 	.byte	0x00, 0x00, 0x00, 0x00


//--------------------- .nv.info._Z12mandelKernelffffPiiiffmi --------------------------
	.section	.nv.info._Z12mandelKernelffffPiiiffmi,"",@"SHT_CUDA_INFO"
	.sectionflags	@""
	.align	4


	//----- nvinfo : EIATTR_CUDA_API_VERSION
	.align		4
        /*0000*/ 	.byte	0x04, 0x37
        /*0002*/ 	.short	(.L_7 - .L_6)
.L_6:
        /*0004*/ 	.word	0x00000082


	//----- nvinfo : EIATTR_KPARAM_INFO
	.align		4
.L_7:
        /*0008*/ 	.byte	0x04, 0x17
        /*000a*/ 	.short	(.L_9 - .L_8)
.L_8:
        /*000c*/ 	.word	0x00000000
        /*0010*/ 	.short	0x000a
        /*0012*/ 	.short	0x0030
        /*0014*/ 	.byte	0x00, 0xf0, 0x11, 0x00


	//----- nvinfo : EIATTR_KPARAM_INFO
	.align		4
.L_9:
        /*0018*/ 	.byte	0x04, 0x17
        /*001a*/ 	.short	(.L_11 - .L_10)
.L_10:
        /*001c*/ 	.word	0x00000000
        /*0020*/ 	.short	0x0009
        /*0022*/ 	.short	0x0028
        /*0024*/ 	.byte	0x00, 0xf0, 0x21, 0x00


	//----- nvinfo : EIATTR_KPARAM_INFO
	.align		4
.L_11:
        /*0028*/ 	.byte	0x04, 0x17
        /*002a*/ 	.short	(.L_13 - .L_12)
.L_12:
        /*002c*/ 	.word	0x00000000
        /*0030*/ 	.short	0x0008
        /*0032*/ 	.short	0x0024
        /*0034*/ 	.byte	0x00, 0xf0, 0x11, 0x00


	//----- nvinfo : EIATTR_KPARAM_INFO
	.align		4
.L_13:
        /*0038*/ 	.byte	0x04, 0x17
        /*003a*/ 	.short	(.L_15 - .L_14)
.L_14:
        /*003c*/ 	.word	0x00000000
        /*0040*/ 	.short	0x0007
        /*0042*/ 	.short	0x0020
        /*0044*/ 	.byte	0x00, 0xf0, 0x11, 0x00


	//----- nvinfo : EIATTR_KPARAM_INFO
	.align		4
.L_15:
        /*0048*/ 	.byte	0x04, 0x17
        /*004a*/ 	.short	(.L_17 - .L_16)
.L_16:
        /*004c*/ 	.word	0x00000000
        /*0050*/ 	.short	0x0006
        /*0052*/ 	.short	0x001c
        /*0054*/ 	.byte	0x00, 0xf0, 0x11, 0x00


	//----- nvinfo : EIATTR_KPARAM_INFO
	.align		4
.L_17:
        /*0058*/ 	.byte	0x04, 0x17
        /*005a*/ 	.short	(.L_19 - .L_18)
.L_18:
        /*005c*/ 	.word	0x00000000
        /*0060*/ 	.short	0x0005
        /*0062*/ 	.short	0x0018
        /*0064*/ 	.byte	0x00, 0xf0, 0x11, 0x00


	//----- nvinfo : EIATTR_KPARAM_INFO
	.align		4
.L_19:
        /*0068*/ 	.byte	0x04, 0x17
        /*006a*/ 	.short	(.L_21 - .L_20)
.L_20:
        /*006c*/ 	.word	0x00000000
        /*0070*/ 	.short	0x0004
        /*0072*/ 	.short	0x0010
        /*0074*/ 	.byte	0x00, 0xf5, 0x21, 0x00


	//----- nvinfo : EIATTR_KPARAM_INFO
	.align		4
.L_21:
        /*0078*/ 	.byte	0x04, 0x17
        /*007a*/ 	.short	(.L_23 - .L_22)
.L_22:
        /*007c*/ 	.word	0x00000000
        /*0080*/ 	.short	0x0003
        /*0082*/ 	.short	0x000c
        /*0084*/ 	.byte	0x00, 0xf0, 0x11, 0x00


	//----- nvinfo : EIATTR_KPARAM_INFO
	.align		4
.L_23:
        /*0088*/ 	.byte	0x04, 0x17
        /*008a*/ 	.short	(.L_25 - .L_24)
.L_24:
        /*008c*/ 	.word	0x00000000
        /*0090*/ 	.short	0x0002
        /*0092*/ 	.short	0x0008
        /*0094*/ 	.byte	0x00, 0xf0, 0x11, 0x00


	//----- nvinfo : EIATTR_KPARAM_INFO
	.align		4
.L_25:
        /*0098*/ 	.byte	0x04, 0x17
        /*009a*/ 	.short	(.L_27 - .L_26)
.L_26:
        /*009c*/ 	.word	0x00000000
        /*00a0*/ 	.short	0x0001
        /*00a2*/ 	.short	0x0004
        /*00a4*/ 	.byte	0x00, 0xf0, 0x11, 0x00


	//----- nvinfo : EIATTR_KPARAM_INFO
	.align		4
.L_27:
        /*00a8*/ 	.byte	0x04, 0x17
        /*00aa*/ 	.short	(.L_29 - .L_28)
.L_28:
        /*00ac*/ 	.word	0x00000000
        /*00b0*/ 	.short	0x0000
        /*00b2*/ 	.short	0x0000
        /*00b4*/ 	.byte	0x00, 0xf0, 0x11, 0x00


	//----- nvinfo : EIATTR_SPARSE_MMA_MASK
	.align		4
.L_29:
        /*00b8*/ 	.byte	0x03, 0x50
        /*00ba*/ 	.short	0x0000


	//----- nvinfo : EIATTR_MAXREG_COUNT
	.align		4
        /*00bc*/ 	.byte	0x03, 0x1b
        /*00be*/ 	.short	0x00ff


	//----- nvinfo : EIATTR_MERCURY_ISA_VERSION
	.align		4
        /*00c0*/ 	.byte	0x03, 0x5f
        /*00c2*/ 	.short	0x0101


	//----- nvinfo : EIATTR_VRC_CTA_INIT_COUNT
	.align		4
        /*00c4*/ 	.byte	0x02, 0x4a
	.zero		1
	.zero		1


	//----- nvinfo : EIATTR_EXIT_INSTR_OFFSETS
	.align		4
        /*00c8*/ 	.byte	0x04, 0x1c
        /*00ca*/ 	.short	(.L_31 - .L_30)


	//   ....[0]....
.L_30:
        /*00cc*/ 	.word	0x00000120


	//   ....[1]....
        /*00d0*/ 	.word	0x00000320


	//----- nvinfo : EIATTR_CRS_STACK_SIZE
	.align		4
.L_31:
        /*00d4*/ 	.byte	0x04, 0x1e
        /*00d6*/ 	.short	(.L_33 - .L_32)
.L_32:
        /*00d8*/ 	.word	0x00000000


	//----- nvinfo : EIATTR_CBANK_PARAM_SIZE
	.align		4
.L_33:
        /*00dc*/ 	.byte	0x03, 0x19
        /*00de*/ 	.short	0x0034


	//----- nvinfo : EIATTR_PARAM_CBANK
	.align		4
        /*00e0*/ 	.byte	0x04, 0x0a
        /*00e2*/ 	.short	(.L_35 - .L_34)
	.align		4
.L_34:
        /*00e4*/ 	.word	index@(.nv.constant0._Z12mandelKernelffffPiiiffmi)
        /*00e8*/ 	.short	0x0380
        /*00ea*/ 	.short	0x0034


	//----- nvinfo : EIATTR_SW_WAR
	.align		4
.L_35:
        /*00ec*/ 	.byte	0x04, 0x36
        /*00ee*/ 	.short	(.L_37 - .L_36)
.L_36:
        /*00f0*/ 	.word	0x00000008
.L_37:


//--------------------- .nv.callgraph             --------------------------
	.section	.nv.callgraph,"",@"SHT_CUDA_CALLGRAPH"
	.align	4
	.sectionentsize	8
	.align		4
        /*0000*/ 	.word	0x00000000
	.align		4
        /*0004*/ 	.word	0xffffffff
	.align		4
        /*0008*/ 	.word	0x00000000
	.align		4
        /*000c*/ 	.word	0xfffffffe
	.align		4
        /*0010*/ 	.word	0x00000000
	.align		4
        /*0014*/ 	.word	0xfffffffd
	.align		4
        /*0018*/ 	.word	0x00000000
	.align		4
        /*001c*/ 	.word	0xfffffffc


//--------------------- .text._Z12mandelKernelffffPiiiffmi --------------------------
	.section	.text._Z12mandelKernelffffPiiiffmi,"ax",@progbits
	.align	128
        .global         _Z12mandelKernelffffPiiiffmi
        .type           _Z12mandelKernelffffPiiiffmi,@function
        .size           _Z12mandelKernelffffPiiiffmi,(.L_x_4 - _Z12mandelKernelffffPiiiffmi)
        .other          _Z12mandelKernelffffPiiiffmi,@"STO_CUDA_ENTRY STV_DEFAULT"
_Z12mandelKernelffffPiiiffmi:
.text._Z12mandelKernelffffPiiiffmi:
[----:B------:R-:W-:Y:S01]  /*0000*/  LDC R1, c[0x0][0x37c] ;  /* 0x0000df00ff017b82 */ /* 0x000fe20000000800 */
[----:B------:R-:W0:Y:S07]  /*0010*/  S2R R2, SR_TID.Y ;  /* 0x0000000000027919 */ /* 0x000e2e0000002200 */
[----:B------:R-:W1:Y:S01]  /*0020*/  LDC R5, c[0x0][0x360] ;  /* 0x0000d800ff057b82 */ /* 0x000e620000000800 */
[----:B------:R-:W2:Y:S01]  /*0030*/  LDCU.64 UR8, c[0x0][0x398] ;  /* 0x00007300ff0877ac */ /* 0x000ea20008000a00 */
[----:B------:R-:W1:Y:S01]  /*0040*/  S2R R0, SR_TID.X ;  /* 0x0000000000007919 */ /* 0x000e620000002100 */
[----:B------:R-:W3:Y:S05]  /*0050*/  LDCU.64 UR6, c[0x0][0x3a0] ;  /* 0x00007400ff0677ac */ /* 0x000eea0008000a00 */
[----:B------:R-:W0:Y:S08]  /*0060*/  S2UR UR5, SR_CTAID.Y ;  /* 0x00000000000579c3 */ /* 0x000e300000002600 */
[----:B------:R-:W0:Y:S08]  /*0070*/  LDC R7, c[0x0][0x364] ;  /* 0x0000d900ff077b82 */ /* 0x000e300000000800 */
[----:B------:R-:W1:Y:S08]  /*0080*/  S2UR UR4, SR_CTAID.X ;  /* 0x00000000000479c3 */ /* 0x000e700000002500 */
[----:B------:R-:W3:Y:S01]  /*0090*/  LDC.64 R8, c[0x0][0x388] ;  /* 0x0000e200ff087b82 */ /* 0x000ee20000000a00 */
[----:B0-----:R-:W-:-:S05]  /*00a0*/  IMAD R7, R7, UR5, R2 ;  /* 0x0000000507077c24 */ /* 0x001fca000f8e0202 */
[----:B--2---:R-:W-:Y:S01]  /*00b0*/  ISETP.GE.AND P0, PT, R7, UR9, PT ;  /* 0x0000000907007c0c */ /* 0x004fe2000bf06270 */
[----:B-1----:R-:W-:Y:S01]  /*00c0*/  IMAD R5, R5, UR4, R0 ;  /* 0x0000000405057c24 */ /* 0x002fe2000f8e0200 */
[----:B------:R-:W-:-:S04]  /*00d0*/  I2FP.F32.U32 R0, R7 ;  /* 0x0000000700007245 */ /* 0x000fc80000201000 */
[----:B------:R-:W-:Y:S02]  /*00e0*/  ISETP.GE.OR P0, PT, R5, UR8, P0 ;  /* 0x0000000805007c0c */ /* 0x000fe40008706670 */
[----:B------:R-:W-:Y:S01]  /*00f0*/  I2FP.F32.S32 R3, R5 ;  /* 0x0000000500037245 */ /* 0x000fe20000201400 */
[----:B---3--:R-:W-:-:S04]  /*0100*/  FFMA R0, R0, UR7, R9 ;  /* 0x0000000700007c23 */ /* 0x008fc80008000009 */
[----:B------:R-:W-:-:S06]  /*0110*/  FFMA R3, R3, UR6, R8 ;  /* 0x0000000603037c23 */ /* 0x000fcc0008000008 */
[----:B------:R-:W-:Y:S05]  /*0120*/  @P0 EXIT ;  /* 0x000000000000094d */ /* 0x000fea0003800000 */
[----:B------:R-:W0:Y:S01]  /*0130*/  LDCU UR6, c[0x0][0x3b0] ;  /* 0x00007600ff0677ac */ /* 0x000e220008000800 */
[----:B------:R-:W-:Y:S01]  /*0140*/  HFMA2 R9, -RZ, RZ, 0, 0 ;  /* 0x00000000ff097431 */ /* 0x000fe200000001ff */
[----:B------:R-:W1:Y:S01]  /*0150*/  LDCU.64 UR4, c[0x0][0x358] ;  /* 0x00006b00ff0477ac */ /* 0x000e620008000a00 */
[----:B0-----:R-:W-:-:S09]  /*0160*/  UISETP.GE.AND UP0, UPT, UR6, 0x1, UPT ;  /* 0x000000010600788c */ /* 0x001fd2000bf06270 */
[----:B-1----:R-:W-:Y:S05]  /*0170*/  BRA.U !UP0, `(.L_x_0) ;  /* 0x0000000108507547 */ /* 0x002fea000b800000 */
[----:B------:R-:W-:Y:S01]  /*0180*/  BSSY.RECONVERGENT B0, `(.L_x_0) ;  /* 0x0000013000007945 */ /* 0x000fe20003800200 */
[----:B------:R-:W-:Y:S01]  /*0190*/  MOV R9, RZ ;  /* 0x000000ff00097202 */ /* 0x000fe20000000f00 */
[----:B------:R-:W0:Y:S01]  /*01a0*/  LDCU UR8, c[0x0][0x3b0] ;  /* 0x00007600ff0877ac */ /* 0x000e220008000800 */
[----:B------:R-:W-:Y:S02]  /*01b0*/  MOV R11, R0 ;  /* 0x00000000000b7202 */ /* 0x000fe40000000f00 */
[----:B------:R-:W-:Y:S01]  /*01c0*/  MOV R2, R3 ;  /* 0x0000000300027202 */ /* 0x000fe20000000f00 */
[----:B------:R-:W1:Y:S06]  /*01d0*/  LDCU UR9, c[0x0][0x3b0] ;  /* 0x00007600ff0977ac */ /* 0x000e6c0008000800 */
.L_x_2:
[----:B------:R-:W-:Y:S01]  /*01e0*/  FMUL R4, R2, R2 ;  /* 0x0000000202047220 */ /* 0x000fe20000400000 */
[----:B------:R-:W-:-:S04]  /*01f0*/  FMUL R15, R11, R11 ;  /* 0x0000000b0b0f7220 */ /* 0x000fc80000400000 */
[----:B------:R-:W-:-:S05]  /*0200*/  FADD R6, R4, R15 ;  /* 0x0000000f04067221 */ /* 0x000fca0000000000 */
[----:B------:R-:W-:-:S13]  /*0210*/  FSETP.GT.AND P0, PT, R6, 4, PT ;  /* 0x408000000600780b */ /* 0x000fda0003f04000 */
[----:B------:R-:W-:Y:S05]  /*0220*/  @P0 BRA `(.L_x_1) ;  /* 0x0000000000200947 */ /* 0x000fea0003800000 */
[----:B------:R-:W-:Y:S01]  /*0230*/  IADD3 R9, PT, PT, R9, 0x1, RZ ;  /* 0x0000000109097810 */ /* 0x000fe20007ffe0ff */
[----:B------:R-:W-:Y:S01]  /*0240*/  FADD R13, R2, R2 ;  /* 0x00000002020d7221 */ /* 0x000fe20000000000 */
[----:B------:R-:W-:Y:S02]  /*0250*/  FADD R2, R4, -R15 ;  /* 0x8000000f04027221 */ /* 0x000fe40000000000 */
[----:B-1----:R-:W-:Y:S01]  /*0260*/  ISETP.NE.AND P0, PT, R9, UR9, PT ;  /* 0x0000000909007c0c */ /* 0x002fe2000bf05270 */
[----:B------:R-:W-:Y:S01]  /*0270*/  FFMA R11, R13, R11, R0 ;  /* 0x0000000b0d0b7223 */ /* 0x000fe20000000000 */
[----:B------:R-:W-:-:S11]  /*0280*/  FADD R2, R3, R2 ;  /* 0x0000000203027221 */ /* 0x000fd60000000000 */
[----:B------:R-:W-:Y:S05]  /*0290*/  @P0 BRA `(.L_x_2) ;  /* 0xfffffffc00d00947 */ /* 0x000fea000383ffff */
[----:B0-----:R-:W-:-:S07]  /*02a0*/  MOV R9, UR8 ;  /* 0x0000000800097c02 */ /* 0x001fce0008000f00 */
.L_x_1:
[----:B01----:R-:W-:Y:S05]  /*02b0*/  BSYNC.RECONVERGENT B0 ;  /* 0x0000000000007941 */ /* 0x003fea0003800200 */
.L_x_0:
[----:B------:R-:W0:Y:S01]  /*02c0*/  LDC.64 R2, c[0x0][0x390] ;  /* 0x0000e400ff027b82 */ /* 0x000e220000000a00 */
[----:B------:R-:W0:Y:S02]  /*02d0*/  LDCU.64 UR6, c[0x0][0x3a8] ;  /* 0x00007500ff0677ac */ /* 0x000e240008000a00 */
[----:B0-----:R-:W-:-:S04]  /*02e0*/  IMAD.WIDE.U32 R2, R7, UR6, R2 ;  /* 0x0000000607027c25 */ /* 0x001fc8000f8e0002 */
[----:B------:R-:W-:Y:S02]  /*02f0*/  IMAD R3, R7, UR7, R3 ;  /* 0x0000000707037c24 */ /* 0x000fe4000f8e0203 */
[----:B------:R-:W-:-:S05]  /*0300*/  IMAD.WIDE R2, R5, 0x4, R2 ;  /* 0x0000000405027825 */ /* 0x000fca00078e0202 */
[----:B------:R-:W-:Y:S01]  /*0310*/  STG.E desc[UR4][R2.64], R9 ;  /* 0x0000000902007986 */ /* 0x000fe2000c101904 */
[----:B------:R-:W-:Y:S05]  /*0320*/  EXIT ;  /* 0x000000000000794d */ /* 0x000fea0003800000 */
.L_x_3:
[----:B------:R-:W-:-:S00]  /*0330*/  BRA `(.L_x_3) ;  /* 0xfffffffc00fc7947 */ /* 0x000fc0000383ffff */
[----:B------:R-:W-:-:S00]  /*0340*/  NOP ;  /* 0x0000000000007918 */ /* 0x000fc00000000000 */
        /* <DEDUP_REMOVED lines=11> */
.L_x_4:


//--------------------- .nv.shared.reserved.0     --------------------------
	.section	.nv.shared.reserved.0,"aw",@nobits
	.weak		__nv_reservedSMEM_offset_0_alias
	.size		__nv_reservedSMEM_offset_0_alias, 0, 64
	.other		__nv_reservedSMEM_offset_0_alias,@"STO_CUDA_RESERVED_SHARED STV_DEFAULT"
__nv_reservedSMEM_offset_0_alias:
	.zero		0
	.zero		64


//--------------------- .nv.constant0._Z12mandelKernelffffPiiiffmi --------------------------
	.section	.nv.constant0._Z12mandelKernelffffPiiiffmi,"a",@progbits
	.sectionflags	@""
	.align	4
.nv.constant0._Z12mandelKernelffffPiiiffmi:
	.zero		948


//--------------------- SYMBOLS --------------------------

	.type		.nv.reservedSmem.offset0,@object
	.size		.nv.reservedSmem.offset0,0x4
